	.headerflags	@"EF_CUDA_TEXMODE_UNIFIED EF_CUDA_64BIT_ADDRESS EF_CUDA_ACCELERATORS EF_CUDA_SM90 EF_CUDA_VIRTUAL_SM(EF_CUDA_SM90)"
	.elftype	@"ET_EXEC"


//--------------------- .nv.info                  --------------------------
	.section	.nv.info,"",@"SHT_CUDA_INFO"
	.align	4


	//----- nvinfo : EIATTR_REGCOUNT
	.align		4
        /*0000*/ 	.byte	0x04, 0x2f
        /*0002*/ 	.short	(.L_1 - .L_0)
	.align		4
.L_0:
        /*0004*/ 	.word	index@(triton_poi_fused_cat_15)
        /*0008*/ 	.word	0x0000000f


	//----- nvinfo : EIATTR_MIN_STACK_SIZE
	.align		4
.L_1:
        /*000c*/ 	.byte	0x04, 0x12
        /*000e*/ 	.short	(.L_3 - .L_2)
	.align		4
.L_2:
        /*0010*/ 	.word	index@(triton_poi_fused_cat_15)
        /*0014*/ 	.word	0x00000000


	//----- nvinfo : EIATTR_FRAME_SIZE
	.align		4
.L_3:
        /*0018*/ 	.byte	0x04, 0x11
        /*001a*/ 	.short	(.L_5 - .L_4)
	.align		4
.L_4:
        /*001c*/ 	.word	index@(triton_poi_fused_cat_15)
        /*0020*/ 	.word	0x00000000


	//----- nvinfo : EIATTR_MIN_STACK_SIZE
	.align		4
.L_5:
        /*0024*/ 	.byte	0x04, 0x12
        /*0026*/ 	.short	(.L_7 - .L_6)
	.align		4
.L_6:
        /*0028*/ 	.word	index@(triton_poi_fused_cat_15)
        /*002c*/ 	.word	0x00000000
.L_7:


//--------------------- .nv.info.triton_poi_fused_cat_15 --------------------------
	.section	.nv.info.triton_poi_fused_cat_15,"",@"SHT_CUDA_INFO"
	.sectionflags	@""
	.align	4


	//----- nvinfo : EIATTR_CUDA_API_VERSION
	.align		4
        /*0000*/ 	.byte	0x04, 0x37
        /*0002*/ 	.short	(.L_9 - .L_8)
.L_8:
        /*0004*/ 	.word	0x0000007c


	//----- nvinfo : EIATTR_KPARAM_INFO
	.align		4
.L_9:
        /*0008*/ 	.byte	0x04, 0x17
        /*000a*/ 	.short	(.L_11 - .L_10)
.L_10:
        /*000c*/ 	.word	0x00000000
        /*0010*/ 	.short	0x0004
        /*0012*/ 	.short	0x0020
        /*0014*/ 	.byte	0x00, 0xf0, 0x11, 0x00


	//----- nvinfo : EIATTR_KPARAM_INFO
	.align		4
.L_11:
        /*0018*/ 	.byte	0x04, 0x17
        /*001a*/ 	.short	(.L_13 - .L_12)
.L_12:
        /*001c*/ 	.word	0x00000000
        /*0020*/ 	.short	0x0003
        /*0022*/ 	.short	0x0018
        /*0024*/ 	.byte	0x00, 0xf4, 0x21, 0x00


	//----- nvinfo : EIATTR_KPARAM_INFO
	.align		4
.L_13:
        /*0028*/ 	.byte	0x04, 0x17
        /*002a*/ 	.short	(.L_15 - .L_14)
.L_14:
        /*002c*/ 	.word	0x00000000
        /*0030*/ 	.short	0x0002
        /*0032*/ 	.short	0x0010
        /*0034*/ 	.byte	0x00, 0xf4, 0x21, 0x00


	//----- nvinfo : EIATTR_KPARAM_INFO
	.align		4
.L_15:
        /*0038*/ 	.byte	0x04, 0x17
        /*003a*/ 	.short	(.L_17 - .L_16)
.L_16:
        /*003c*/ 	.word	0x00000000
        /*0040*/ 	.short	0x0001
        /*0042*/ 	.short	0x0008
        /*0044*/ 	.byte	0x00, 0xf4, 0x21, 0x00


	//----- nvinfo : EIATTR_KPARAM_INFO
	.align		4
.L_17:
        /*0048*/ 	.byte	0x04, 0x17
        /*004a*/ 	.short	(.L_19 - .L_18)
.L_18:
        /*004c*/ 	.word	0x00000000
        /*0050*/ 	.short	0x0000
        /*0052*/ 	.short	0x0000
        /*0054*/ 	.byte	0x00, 0xf4, 0x21, 0x00


	//----- nvinfo : EIATTR_SPARSE_MMA_MASK
	.align		4
.L_19:
        /*0058*/ 	.byte	0x03, 0x50
        /*005a*/ 	.short	0x0000


	//----- nvinfo : EIATTR_MAXREG_COUNT
	.align		4
        /*005c*/ 	.byte	0x03, 0x1b
        /*005e*/ 	.short	0x00ff


	//----- nvinfo : EIATTR_EXIT_INSTR_OFFSETS
	.align		4
        /*0060*/ 	.byte	0x04, 0x1c
        /*0062*/ 	.short	(.L_21 - .L_20)


	//   ....[0]....
.L_20:
        /*0064*/ 	.word	0x000003c0


	//   ....[1]....
        /*0068*/ 	.word	0x000003e0


	//----- nvinfo : EIATTR_REQNTID
	.align		4
.L_21:
        /*006c*/ 	.byte	0x04, 0x10
        /*006e*/ 	.short	(.L_23 - .L_22)
.L_22:
        /*0070*/ 	.word	0x00000080
        /*0074*/ 	.word	0x00000001
        /*0078*/ 	.word	0x00000001


	//----- nvinfo : EIATTR_CBANK_PARAM_SIZE
	.align		4
.L_23:
        /*007c*/ 	.byte	0x03, 0x19
        /*007e*/ 	.short	0x0024


	//----- nvinfo : EIATTR_PARAM_CBANK
	.align		4
        /*0080*/ 	.byte	0x04, 0x0a
        /*0082*/ 	.short	(.L_25 - .L_24)
	.align		4
.L_24:
        /*0084*/ 	.word	index@(.nv.constant0.triton_poi_fused_cat_15)
        /*0088*/ 	.short	0x0210
        /*008a*/ 	.short	0x0024


	//----- nvinfo : EIATTR_SW_WAR
	.align		4
.L_25:
        /*008c*/ 	.byte	0x04, 0x36
        /*008e*/ 	.short	(.L_27 - .L_26)
.L_26:
        /*0090*/ 	.word	0x00000008
.L_27:


//--------------------- .nv.callgraph             --------------------------
	.section	.nv.callgraph,"",@"SHT_CUDA_CALLGRAPH"
	.align	4
	.sectionentsize	8
	.align		4
        /*0000*/ 	.word	0x00000000
	.align		4
        /*0004*/ 	.word	0xffffffff
	.align		4
        /*0008*/ 	.word	0x00000000
	.align		4
        /*000c*/ 	.word	0xfffffffe
	.align		4
        /*0010*/ 	.word	0x00000000
	.align		4
        /*0014*/ 	.word	0xfffffffd
	.align		4
        /*0018*/ 	.word	0x00000000
	.align		4
        /*001c*/ 	.word	0xfffffffc


//--------------------- .text.triton_poi_fused_cat_15 --------------------------
	.section	.text.triton_poi_fused_cat_15,"ax",@progbits
	.align	128
        .global         triton_poi_fused_cat_15
        .type           triton_poi_fused_cat_15,@function
        .size           triton_poi_fused_cat_15,(.L_x_1 - triton_poi_fused_cat_15)
        .other          triton_poi_fused_cat_15,@"STO_CUDA_ENTRY STV_DEFAULT"
triton_poi_fused_cat_15:
.text.triton_poi_fused_cat_15:
[----:B------:R-:W0:Y:S02]  /*0000*/  LDC R1, c[0x0][0x28] ;  /* 0x00000a00ff017b82 */ /* 0x000e240000000800 */
[----:B------:R-:W1:Y:S01]  /*0010*/  S2R R0, SR_TID.X ;  /* 0x0000000000007919 */ /* 0x000e620000002100 */
[----:B------:R-:W2:Y:S01]  /*0020*/  LDC.64 R6, c[0x0][0x220] ;  /* 0x00008800ff067b82 */ /* 0x000ea20000000a00 */
[----:B------:R-:W-:Y:S01]  /*0030*/  HFMA2.MMA R8, -RZ, RZ, 0, 0 ;  /* 0x00000000ff087435 */ /* 0x000fe200000001ff */
[----:B------:R-:W-:Y:S01]  /*0040*/  ULDC.64 UR4, c[0x0][0x208] ;  /* 0x0000820000047ab9 */ /* 0x000fe20000000a00 */
[----:B------:R-:W3:Y:S01]  /*0050*/  S2R R3, SR_CTAID.X ;  /* 0x0000000000037919 */ /* 0x000ee20000002500 */
[----:B-1----:R-:W-:-:S04]  /*0060*/  LOP3.LUT R0, R0, 0x7f, RZ, 0xc0, !PT ;  /* 0x0000007f00007812 */ /* 0x002fc800078ec0ff */
[----:B---3--:R-:W-:Y:S02]  /*0070*/  LEA R0, R3, R0, 0x7 ;  /* 0x0000000003007211 */ /* 0x008fe400078e38ff */
[----:B------:R-:W1:Y:S02]  /*0080*/  LDC.64 R2, c[0x0][0x210] ;  /* 0x00008400ff027b82 */ /* 0x000e640000000a00 */
[----:B------:R-:W-:Y:S02]  /*0090*/  SHF.R.S32.HI R5, RZ, 0x1f, R0 ;  /* 0x0000001fff057819 */ /* 0x000fe40000011400 */
[----:B------:R-:W-:Y:S02]  /*00a0*/  ISETP.GE.AND P0, PT, R0, 0x800, PT ;  /* 0x000008000000780c */ /* 0x000fe40003f06270 */
[----:B------:R-:W-:-:S04]  /*00b0*/  LEA.HI R5, R5, R0, RZ, 0x9 ;  /* 0x0000000005057211 */ /* 0x000fc800078f48ff */
[----:B------:R-:W-:Y:S02]  /*00c0*/  LOP3.LUT R9, R5, 0xfffffe00, RZ, 0xc0, !PT ;  /* 0xfffffe0005097812 */ /* 0x000fe400078ec0ff */
[----:B------:R-:W-:Y:S02]  /*00d0*/  SHF.R.S32.HI R5, RZ, 0x9, R5 ;  /* 0x00000009ff057819 */ /* 0x000fe40000011405 */
[----:B------:R-:W-:-:S04]  /*00e0*/  IADD3 R4, R0, -R9, RZ ;  /* 0x8000000900047210 */ /* 0x000fc80007ffe0ff */
[C---:B------:R-:W-:Y:S01]  /*00f0*/  ISETP.GE.AND P1, PT, R4.reuse, 0x100, PT ;  /* 0x000001000400780c */ /* 0x040fe20003f26270 */
[----:B------:R-:W-:Y:S01]  /*0100*/  IMAD R9, R5, 0x100, R4 ;  /* 0x0000010005097824 */ /* 0x000fe200078e0204 */
[----:B------:R-:W-:Y:S02]  /*0110*/  ISETP.GT.AND P3, PT, R4, 0xff, !P0 ;  /* 0x000000ff0400780c */ /* 0x000fe40004764270 */
[----:B------:R-:W-:Y:S01]  /*0120*/  ISETP.LT.AND P2, PT, R0, 0x800, !P1 ;  /* 0x000008000000780c */ /* 0x000fe20004f41270 */
[----:B------:R-:W-:Y:S01]  /*0130*/  IMAD.MOV.U32 R10, RZ, RZ, RZ ;  /* 0x000000ffff0a7224 */ /* 0x000fe200078e00ff */
[----:B------:R-:W3:Y:S01]  /*0140*/  LDC.64 R4, c[0x0][0x218] ;  /* 0x00008600ff047b82 */ /* 0x000ee20000000a00 */
[----:B-1----:R-:W-:-:S04]  /*0150*/  IMAD.WIDE R2, R9, 0x4, R2 ;  /* 0x0000000409027825 */ /* 0x002fc800078e0202 */
[----:B--2---:R-:W-:-:S05]  /*0160*/  IMAD.WIDE R6, R9, 0x4, R6 ;  /* 0x0000000409067825 */ /* 0x004fca00078e0206 */
[----:B------:R-:W2:Y:S04]  /*0170*/  @P3 LDG.E.EL R10, desc[UR4][R6.64+-0x400] ;  /* 0xfffc0004060a3981 */ /* 0x000ea8000c2e1900 */
[----:B------:R-:W4:Y:S01]  /*0180*/  @P2 LDG.E.EL R8, desc[UR4][R2.64] ;  /* 0x0000000402082981 */ /* 0x000f22000c2e1900 */
[----:B---3--:R-:W-:Y:S01]  /*0190*/  IMAD.WIDE R4, R9, 0x4, R4 ;  /* 0x0000000409047825 */ /* 0x008fe200078e0204 */
[----:B------:R-:W-:-:S06]  /*01a0*/  MOV R9, RZ ;  /* 0x000000ff00097202 */ /* 0x000fcc0000000f00 */
[----:B------:R1:W3:Y:S01]  /*01b0*/  @P2 LDG.E.EL R9, desc[UR4][R4.64] ;  /* 0x0000000404092981 */ /* 0x0002e2000c2e1900 */
[----:B--2---:R-:W-:Y:S02]  /*01c0*/  SEL R10, R10, RZ, P3 ;  /* 0x000000ff0a0a7207 */ /* 0x004fe40001800000 */
[----:B----4-:R-:W-:-:S03]  /*01d0*/  SEL R12, R8, RZ, P2 ;  /* 0x000000ff080c7207 */ /* 0x010fc60001000000 */
[----:B------:R-:W-:Y:S02]  /*01e0*/  FADD R2, RZ, -R10 ;  /* 0x8000000aff027221 */ /* 0x000fe40000000000 */
[----:B------:R-:W-:Y:S02]  /*01f0*/  FADD R8, RZ, -R12 ;  /* 0x8000000cff087221 */ /* 0x000fe40000000000 */
[----:B------:R-:W-:Y:S02]  /*0200*/  FMUL R6, R2, 1.4426950216293334961 ;  /* 0x3fb8aa3b02067820 */ /* 0x000fe40000400000 */
[----:B------:R-:W-:-:S03]  /*0210*/  FMUL R8, R8, 1.4426950216293334961 ;  /* 0x3fb8aa3b08087820 */ /* 0x000fc60000400000 */
[----:B------:R-:W-:Y:S02]  /*0220*/  FSETP.GEU.AND P4, PT, R6, -126, PT ;  /* 0xc2fc00000600780b */ /* 0x000fe40003f8e000 */
[----:B------:R-:W-:-:S11]  /*0230*/  FSETP.GEU.AND P3, PT, R8, -126, PT ;  /* 0xc2fc00000800780b */ /* 0x000fd60003f6e000 */
[----:B------:R-:W-:Y:S02]  /*0240*/  @!P4 FMUL R6, R6, 0.5 ;  /* 0x3f0000000606c820 */ /* 0x000fe40000400000 */
[----:B------:R-:W-:Y:S02]  /*0250*/  @!P3 FMUL R8, R8, 0.5 ;  /* 0x3f0000000808b820 */ /* 0x000fe40000400000 */
[----:B------:R-:W2:Y:S08]  /*0260*/  MUFU.EX2 R3, R6 ;  /* 0x0000000600037308 */ /* 0x000eb00000000800 */
[----:B------:R-:W4:Y:S01]  /*0270*/  MUFU.EX2 R2, R8 ;  /* 0x0000000800027308 */ /* 0x000f220000000800 */
[----:B--2---:R-:W-:Y:S01]  /*0280*/  @!P4 FMUL R3, R3, R3 ;  /* 0x000000030303c220 */ /* 0x004fe20000400000 */
[----:B----4-:R-:W-:-:S03]  /*0290*/  @!P3 FMUL R2, R2, R2 ;  /* 0x000000020202b220 */ /* 0x010fc60000400000 */
[----:B------:R-:W-:Y:S01]  /*02a0*/  FADD R7, R3, 1 ;  /* 0x3f80000003077421 */ /* 0x000fe20000000000 */
[----:B-1----:R-:W-:-:S04]  /*02b0*/  FADD R4, R2, 1 ;  /* 0x3f80000002047421 */ /* 0x002fc80000000000 */
[----:B------:R-:W-:Y:S01]  /*02c0*/  FSETP.GT.AND P4, PT, R7, 8.50705917302346158658e+37, PT ;  /* 0x7e8000000700780b */ /* 0x000fe20003f84000 */
[----:B------:R-:W1:Y:S01]  /*02d0*/  LDC.64 R2, c[0x0][0x228] ;  /* 0x00008a00ff027b82 */ /* 0x000e620000000a00 */
[----:B------:R-:W-:Y:S01]  /*02e0*/  FSETP.GT.AND P3, PT, R4, 8.50705917302346158658e+37, PT ;  /* 0x7e8000000400780b */ /* 0x000fe20003f64000 */
[----:B------:R-:W-:-:S10]  /*02f0*/  HFMA2.MMA R6, -RZ, RZ, 1.625, 0 ;  /* 0x3e800000ff067435 */ /* 0x000fd400000001ff */
[----:B------:R-:W-:Y:S02]  /*0300*/  @P4 FMUL R7, R7, 0.25 ;  /* 0x3e80000007074820 */ /* 0x000fe40000400000 */
[----:B------:R-:W-:-:S04]  /*0310*/  @P3 FMUL R4, R4, 0.25 ;  /* 0x3e80000004043820 */ /* 0x000fc80000400000 */
[----:B------:R-:W-:Y:S08]  /*0320*/  MUFU.RCP R7, R7 ;  /* 0x0000000700077308 */ /* 0x000ff00000001000 */
[----:B------:R-:W2:Y:S01]  /*0330*/  MUFU.RCP R4, R4 ;  /* 0x0000000400047308 */ /* 0x000ea20000001000 */
[C---:B------:R-:W-:Y:S02]  /*0340*/  FSEL R5, R6.reuse, 1, P3 ;  /* 0x3f80000006057808 */ /* 0x040fe40001800000 */
[----:B------:R-:W-:-:S02]  /*0350*/  FSEL R6, R6, 1, P4 ;  /* 0x3f80000006067808 */ /* 0x000fc40002000000 */
[----:B---3--:R-:W-:Y:S01]  /*0360*/  SEL R9, R9, RZ, P2 ;  /* 0x000000ff09097207 */ /* 0x008fe20001000000 */
[----:B-1----:R-:W-:-:S04]  /*0370*/  IMAD.WIDE R2, R0, 0x4, R2 ;  /* 0x0000000400027825 */ /* 0x002fc800078e0202 */
[----:B--2---:R-:W-:Y:S01]  /*0380*/  FMUL R8, R4, R5 ;  /* 0x0000000504087220 */ /* 0x004fe20000400000 */
[----:B------:R-:W-:-:S03]  /*0390*/  FMUL R5, R7, R6 ;  /* 0x0000000607057220 */ /* 0x000fc60000400000 */
[----:B------:R-:W-:Y:S01]  /*03a0*/  FFMA R9, R12, R8, R9 ;  /* 0x000000080c097223 */ /* 0x000fe20000000009 */
[----:B------:R-:W-:Y:S01]  /*03b0*/  @P1 FMUL R9, R10, R5 ;  /* 0x000000050a091220 */ /* 0x000fe20000400000 */
[----:B------:R-:W-:Y:S06]  /*03c0*/  @P0 EXIT ;  /* 0x000000000000094d */ /* 0x000fec0003800000 */
[----:B------:R-:W-:Y:S01]  /*03d0*/  STG.E desc[UR4][R2.64], R9 ;  /* 0x0000000902007986 */ /* 0x000fe2000c101904 */
[----:B------:R-:W-:Y:S05]  /*03e0*/  EXIT ;  /* 0x000000000000794d */ /* 0x000fea0003800000 */
.L_x_0:
[----:B------:R-:W-:-:S00]  /*03f0*/  BRA `(.L_x_0) ;  /* 0xfffffffc00fc7947 */ /* 0x000fc0000383ffff */
[----:B------:R-:W-:-:S00]  /*0400*/  NOP ;  /* 0x0000000000007918 */ /* 0x000fc00000000000 */
[----:B------:R-:W-:-:S00]  /*0410*/  NOP ;  /* 0x0000000000007918 */ /* 0x000fc00000000000 */
[----:B------:R-:W-:-:S00]  /*0420*/  NOP ;  /* 0x0000000000007918 */ /* 0x000fc00000000000 */
[----:B------:R-:W-:-:S00]  /*0430*/  NOP ;  /* 0x0000000000007918 */ /* 0x000fc00000000000 */
[----:B------:R-:W-:-:S00]  /*0440*/  NOP ;  /* 0x0000000000007918 */ /* 0x000fc00000000000 */
[----:B------:R-:W-:-:S00]  /*0450*/  NOP ;  /* 0x0000000000007918 */ /* 0x000fc00000000000 */
[----:B------:R-:W-:-:S00]  /*0460*/  NOP ;  /* 0x0000000000007918 */ /* 0x000fc00000000000 */
[----:B------:R-:W-:-:S00]  /*0470*/  NOP ;  /* 0x0000000000007918 */ /* 0x000fc00000000000 */
.L_x_1:


//--------------------- .nv.constant0.triton_poi_fused_cat_15 --------------------------
	.section	.nv.constant0.triton_poi_fused_cat_15,"a",@progbits
	.sectionflags	@""
	.align	4
.nv.constant0.triton_poi_fused_cat_15:
	.zero		564
